//
// Generated by NVIDIA NVVM Compiler
//
// Compiler Build ID: CL-36424714
// Cuda compilation tools, release 13.0, V13.0.88
// Based on NVVM 20.0.0
//

.version 9.0
.target sm_100
.address_size 64

	// .globl	_Z7computedddddddPd

.visible .entry _Z7computedddddddPd(
	.param .f64 _Z7computedddddddPd_param_0,
	.param .f64 _Z7computedddddddPd_param_1,
	.param .f64 _Z7computedddddddPd_param_2,
	.param .f64 _Z7computedddddddPd_param_3,
	.param .f64 _Z7computedddddddPd_param_4,
	.param .f64 _Z7computedddddddPd_param_5,
	.param .f64 _Z7computedddddddPd_param_6,
	.param .u64 .ptr .align 1 _Z7computedddddddPd_param_7
)
{
	.reg .b64 	%rd<3>;
	.reg .b64 	%fd<14>;

	ld.param.f64 	%fd1, [_Z7computedddddddPd_param_0];
	ld.param.f64 	%fd2, [_Z7computedddddddPd_param_1];
	ld.param.f64 	%fd3, [_Z7computedddddddPd_param_2];
	ld.param.f64 	%fd4, [_Z7computedddddddPd_param_3];
	ld.param.f64 	%fd5, [_Z7computedddddddPd_param_4];
	ld.param.f64 	%fd6, [_Z7computedddddddPd_param_5];
	ld.param.f64 	%fd7, [_Z7computedddddddPd_param_6];
	ld.param.u64 	%rd1, [_Z7computedddddddPd_param_7];
	cvta.to.global.u64 	%rd2, %rd1;
	add.f64 	%fd8, %fd1, %fd2;
	add.f64 	%fd9, %fd8, %fd3;
	add.f64 	%fd10, %fd9, %fd4;
	add.f64 	%fd11, %fd10, %fd5;
	div.rn.f64 	%fd12, %fd6, %fd7;
	add.f64 	%fd13, %fd11, %fd12;
	st.global.f64 	[%rd2], %fd13;
	ret;

}


// ===== COMPILED SASS (sm_100) =====

	.target	sm_100

	.elftype	@"ET_EXEC"


//--------------------- .note.nv.tkinfo           --------------------------
	.section	.note.nv.tkinfo,"",@"SHT_NOTE"
	.sectionflags	@"SHF_NOTE_NV_TKINFO"
	.tkinfo
        /*0018*/ 	.word	0x00000002
        /*0030*/ 	.string	""
        /*0030*/ 	.string	"ptxas"
        /*0030*/ 	.string	"Cuda compilation tools, release 13.0, V13.0.88"
        /*0030*/ 	.string	"Build cuda_13.0.r13.0/compiler.36424714_0"
        /*0030*/ 	.string	"-arch sm_100 -m 64 "



//--------------------- .note.nv.cuinfo           --------------------------
	.section	.note.nv.cuinfo,"",@"SHT_NOTE"
	.sectionflags	@"SHF_NOTE_NV_CUINFO"
        /*0018*/ 	.short	0x0002
        /*001a*/ 	.short	0x0064
        /*001c*/ 	.short	0x0082
	.zero		2


//--------------------- .nv.info                  --------------------------
	.section	.nv.info,"",@"SHT_CUDA_INFO"
	.align	4


	//----- nvinfo : EIATTR_REGCOUNT
	.align		4
        /*0000*/ 	.byte	0x04, 0x2f
        /*0002*/ 	.short	(.L_1 - .L_0)
	.align		4
.L_0:
        /*0004*/ 	.word	index@(_Z7computedddddddPd)
        /*0008*/ 	.word	0x0000001b


	//----- nvinfo : EIATTR_FRAME_SIZE
	.align		4
.L_1:
        /*000c*/ 	.byte	0x04, 0x11
        /*000e*/ 	.short	(.L_3 - .L_2)
	.align		4
.L_2:
        /*0010*/ 	.word	index@($__internal_0_$__cuda_sm20_div_rn_f64_full)
        /*0014*/ 	.word	0x00000000


	//----- nvinfo : EIATTR_FRAME_SIZE
	.align		4
.L_3:
        /*0018*/ 	.byte	0x04, 0x11
        /*001a*/ 	.short	(.L_5 - .L_4)
	.align		4
.L_4:
        /*001c*/ 	.word	index@(_Z7computedddddddPd)
        /*0020*/ 	.word	0x00000000


	//----- nvinfo : EIATTR_MIN_STACK_SIZE
	.align		4
.L_5:
        /*0024*/ 	.byte	0x04, 0x12
        /*0026*/ 	.short	(.L_7 - .L_6)
	.align		4
.L_6:
        /*0028*/ 	.word	index@(_Z7computedddddddPd)
        /*002c*/ 	.word	0x00000000
.L_7:


//--------------------- .nv.compat                --------------------------
	.section	.nv.compat,"",@"SHT_CUDA_COMPAT_INFO"
	.align	4
        /*0000*/ 	.byte	0x02, 0x09, 0x00, 0x00, 0x02, 0x02, 0x01, 0x00, 0x02, 0x05, 0x05, 0x00, 0x03, 0x07, 0x01, 0x01
        /*0010*/ 	.byte	0x02, 0x03, 0x00, 0x00, 0x02, 0x06, 0x01, 0x00, 0x04, 0x0b, 0x08, 0x00, 0x01, 0x00, 0x00, 0x00
        /*0020*/ 	.byte	0x00, 0x00, 0x00, 0x00


//--------------------- .nv.info._Z7computedddddddPd --------------------------
	.section	.nv.info._Z7computedddddddPd,"",@"SHT_CUDA_INFO"
	.sectionflags	@""
	.align	4


	//----- nvinfo : EIATTR_CUDA_API_VERSION
	.align		4
        /*0000*/ 	.byte	0x04, 0x37
        /*0002*/ 	.short	(.L_9 - .L_8)
.L_8:
        /*0004*/ 	.word	0x00000082


	//----- nvinfo : EIATTR_KPARAM_INFO
	.align		4
.L_9:
        /*0008*/ 	.byte	0x04, 0x17
        /*000a*/ 	.short	(.L_11 - .L_10)
.L_10:
        /*000c*/ 	.word	0x00000000
        /*0010*/ 	.short	0x0007
        /*0012*/ 	.short	0x0038
        /*0014*/ 	.byte	0x00, 0xf5, 0x21, 0x00


	//----- nvinfo : EIATTR_KPARAM_INFO
	.align		4
.L_11:
        /*0018*/ 	.byte	0x04, 0x17
        /*001a*/ 	.short	(.L_13 - .L_12)
.L_12:
        /*001c*/ 	.word	0x00000000
        /*0020*/ 	.short	0x0006
        /*0022*/ 	.short	0x0030
        /*0024*/ 	.byte	0x00, 0xf0, 0x21, 0x00


	//----- nvinfo : EIATTR_KPARAM_INFO
	.align		4
.L_13:
        /*0028*/ 	.byte	0x04, 0x17
        /*002a*/ 	.short	(.L_15 - .L_14)
.L_14:
        /*002c*/ 	.word	0x00000000
        /*0030*/ 	.short	0x0005
        /*0032*/ 	.short	0x0028
        /*0034*/ 	.byte	0x00, 0xf0, 0x21, 0x00


	//----- nvinfo : EIATTR_KPARAM_INFO
	.align		4
.L_15:
        /*0038*/ 	.byte	0x04, 0x17
        /*003a*/ 	.short	(.L_17 - .L_16)
.L_16:
        /*003c*/ 	.word	0x00000000
        /*0040*/ 	.short	0x0004
        /*0042*/ 	.short	0x0020
        /*0044*/ 	.byte	0x00, 0xf0, 0x21, 0x00


	//----- nvinfo : EIATTR_KPARAM_INFO
	.align		4
.L_17:
        /*0048*/ 	.byte	0x04, 0x17
        /*004a*/ 	.short	(.L_19 - .L_18)
.L_18:
        /*004c*/ 	.word	0x00000000
        /*0050*/ 	.short	0x0003
        /*0052*/ 	.short	0x0018
        /*0054*/ 	.byte	0x00, 0xf0, 0x21, 0x00


	//----- nvinfo : EIATTR_KPARAM_INFO
	.align		4
.L_19:
        /*0058*/ 	.byte	0x04, 0x17
        /*005a*/ 	.short	(.L_21 - .L_20)
.L_20:
        /*005c*/ 	.word	0x00000000
        /*0060*/ 	.short	0x0002
        /*0062*/ 	.short	0x0010
        /*0064*/ 	.byte	0x00, 0xf0, 0x21, 0x00


	//----- nvinfo : EIATTR_KPARAM_INFO
	.align		4
.L_21:
        /*0068*/ 	.byte	0x04, 0x17
        /*006a*/ 	.short	(.L_23 - .L_22)
.L_22:
        /*006c*/ 	.word	0x00000000
        /*0070*/ 	.short	0x0001
        /*0072*/ 	.short	0x0008
        /*0074*/ 	.byte	0x00, 0xf0, 0x21, 0x00


	//----- nvinfo : EIATTR_KPARAM_INFO
	.align		4
.L_23:
        /*0078*/ 	.byte	0x04, 0x17
        /*007a*/ 	.short	(.L_25 - .L_24)
.L_24:
        /*007c*/ 	.word	0x00000000
        /*0080*/ 	.short	0x0000
        /*0082*/ 	.short	0x0000
        /*0084*/ 	.byte	0x00, 0xf0, 0x21, 0x00


	//----- nvinfo : EIATTR_SPARSE_MMA_MASK
	.align		4
.L_25:
        /*0088*/ 	.byte	0x03, 0x50
        /*008a*/ 	.short	0x0000


	//----- nvinfo : EIATTR_MAXREG_COUNT
	.align		4
        /*008c*/ 	.byte	0x03, 0x1b
        /*008e*/ 	.short	0x00ff


	//----- nvinfo : EIATTR_MERCURY_ISA_VERSION
	.align		4
        /*0090*/ 	.byte	0x03, 0x5f
        /*0092*/ 	.short	0x0101


	//----- nvinfo : EIATTR_VRC_CTA_INIT_COUNT
	.align		4
        /*0094*/ 	.byte	0x02, 0x4a
	.zero		1
	.zero		1


	//----- nvinfo : EIATTR_EXIT_INSTR_OFFSETS
	.align		4
        /*0098*/ 	.byte	0x04, 0x1c
        /*009a*/ 	.short	(.L_27 - .L_26)


	//   ....[0]....
.L_26:
        /*009c*/ 	.word	0x00000220


	//----- nvinfo : EIATTR_CRS_STACK_SIZE
	.align		4
.L_27:
        /*00a0*/ 	.byte	0x04, 0x1e
        /*00a2*/ 	.short	(.L_29 - .L_28)
.L_28:
        /*00a4*/ 	.word	0x00000000


	//----- nvinfo : EIATTR_CBANK_PARAM_SIZE
	.align		4
.L_29:
        /*00a8*/ 	.byte	0x03, 0x19
        /*00aa*/ 	.short	0x0040


	//----- nvinfo : EIATTR_PARAM_CBANK
	.align		4
        /*00ac*/ 	.byte	0x04, 0x0a
        /*00ae*/ 	.short	(.L_31 - .L_30)
	.align		4
.L_30:
        /*00b0*/ 	.word	index@(.nv.constant0._Z7computedddddddPd)
        /*00b4*/ 	.short	0x0380
        /*00b6*/ 	.short	0x0040


	//----- nvinfo : EIATTR_SW_WAR
	.align		4
.L_31:
        /*00b8*/ 	.byte	0x04, 0x36
        /*00ba*/ 	.short	(.L_33 - .L_32)
.L_32:
        /*00bc*/ 	.word	0x00000008
.L_33:


//--------------------- .nv.callgraph             --------------------------
	.section	.nv.callgraph,"",@"SHT_CUDA_CALLGRAPH"
	.align	4
	.sectionentsize	8
	.align		4
        /*0000*/ 	.word	0x00000000
	.align		4
        /*0004*/ 	.word	0xffffffff
	.align		4
        /*0008*/ 	.word	0x00000000
	.align		4
        /*000c*/ 	.word	0xfffffffe
	.align		4
        /*0010*/ 	.word	0x00000000
	.align		4
        /*0014*/ 	.word	0xfffffffd
	.align		4
        /*0018*/ 	.word	0x00000000
	.align		4
        /*001c*/ 	.word	0xfffffffc


//--------------------- .text._Z7computedddddddPd --------------------------
	.section	.text._Z7computedddddddPd,"ax",@progbits
	.align	128
        .global         _Z7computedddddddPd
        .type           _Z7computedddddddPd,@function
        .size           _Z7computedddddddPd,(.L_x_6 - _Z7computedddddddPd)
        .other          _Z7computedddddddPd,@"STO_CUDA_ENTRY STV_DEFAULT"
_Z7computedddddddPd:
.text._Z7computedddddddPd:
[----:B------:R-:W-:Y:S01]  /*0000*/  LDC R1, c[0x0][0x37c] ;  /* 0x0000df00ff017b82 */ /* 0x000fe20000000800 */
[----:B------:R-:W0:Y:S07]  /*0010*/  LDCU UR12, c[0x0][0x3b4] ;  /* 0x00007680ff0c77ac */ /* 0x000e2e0008000800 */
[----:B------:R-:W1:Y:S01]  /*0020*/  LDC.64 R8, c[0x0][0x3b0] ;  /* 0x0000ec00ff087b82 */ /* 0x000e620000000a00 */
[----:B------:R-:W-:Y:S01]  /*0030*/  IMAD.MOV.U32 R2, RZ, RZ, 0x1 ;  /* 0x00000001ff027424 */ /* 0x000fe200078e00ff */
[----:B------:R-:W2:Y:S01]  /*0040*/  LDCU.128 UR8, c[0x0][0x3a0] ;  /* 0x00007400ff0877ac */ /* 0x000ea20008000c00 */
[----:B------:R-:W3:Y:S05]  /*0050*/  LDCU.128 UR4, c[0x0][0x390] ;  /* 0x00007200ff0477ac */ /* 0x000eea0008000c00 */
[----:B------:R-:W4:Y:S08]  /*0060*/  LDC.64 R10, c[0x0][0x380] ;  /* 0x0000e000ff0a7b82 */ /* 0x000f300000000a00 */
[----:B------:R-:W4:Y:S01]  /*0070*/  LDC.64 R12, c[0x0][0x388] ;  /* 0x0000e200ff0c7b82 */ /* 0x000f220000000a00 */
[----:B0-----:R-:W1:Y:S07]  /*0080*/  MUFU.RCP64H R3, UR12 ;  /* 0x0000000c00037d08 */ /* 0x001e6e0008001800 */
[----:B------:R-:W0:Y:S01]  /*0090*/  LDC R14, c[0x0][0x3ac] ;  /* 0x0000eb00ff0e7b82 */ /* 0x000e220000000800 */
[----:B-1----:R-:W-:-:S08]  /*00a0*/  DFMA R4, R2, -R8, 1 ;  /* 0x3ff000000204742b */ /* 0x002fd00000000808 */
[----:B------:R-:W-:Y:S01]  /*00b0*/  DFMA R4, R4, R4, R4 ;  /* 0x000000040404722b */ /* 0x000fe20000000004 */
[----:B0-----:R-:W-:-:S07]  /*00c0*/  FSETP.GEU.AND P1, PT, |R14|, 6.5827683646048100446e-37, PT ;  /* 0x036000000e00780b */ /* 0x001fce0003f2e200 */
[----:B------:R-:W-:-:S08]  /*00d0*/  DFMA R4, R2, R4, R2 ;  /* 0x000000040204722b */ /* 0x000fd00000000002 */
[----:B------:R-:W-:-:S08]  /*00e0*/  DFMA R2, R4, -R8, 1 ;  /* 0x3ff000000402742b */ /* 0x000fd00000000808 */
[----:B------:R-:W-:Y:S02]  /*00f0*/  DFMA R2, R4, R2, R4 ;  /* 0x000000020402722b */ /* 0x000fe40000000004 */
[----:B----4-:R-:W-:-:S06]  /*0100*/  DADD R4, R10, R12 ;  /* 0x000000000a047229 */ /* 0x010fcc000000000c */
[----:B--2---:R-:W-:Y:S02]  /*0110*/  DMUL R6, R2, UR10 ;  /* 0x0000000a02067c28 */ /* 0x004fe40008000000 */
[----:B---3--:R-:W-:Y:S01]  /*0120*/  DADD R4, R4, UR4 ;  /* 0x0000000404047e29 */ /* 0x008fe20008000000 */
[----:B------:R-:W0:Y:S05]  /*0130*/  LDCU.64 UR4, c[0x0][0x358] ;  /* 0x00006b00ff0477ac */ /* 0x000e2a0008000a00 */
[----:B------:R-:W-:Y:S02]  /*0140*/  DFMA R8, R6, -R8, UR10 ;  /* 0x0000000a06087e2b */ /* 0x000fe40008000808 */
[----:B------:R-:W-:-:S06]  /*0150*/  DADD R4, R4, UR6 ;  /* 0x0000000604047e29 */ /* 0x000fcc0008000000 */
[----:B------:R-:W-:Y:S02]  /*0160*/  DFMA R2, R2, R8, R6 ;  /* 0x000000080202722b */ /* 0x000fe40000000006 */
[----:B------:R-:W-:-:S08]  /*0170*/  DADD R4, R4, UR8 ;  /* 0x0000000804047e29 */ /* 0x000fd00008000000 */
[----:B------:R-:W-:-:S05]  /*0180*/  FFMA R0, RZ, UR12, R3 ;  /* 0x0000000cff007c23 */ /* 0x000fca0008000003 */
[----:B------:R-:W-:-:S13]  /*0190*/  FSETP.GT.AND P0, PT, |R0|, 1.469367938527859385e-39, PT ;  /* 0x001000000000780b */ /* 0x000fda0003f04200 */
[----:B0-----:R-:W-:Y:S05]  /*01a0*/  @P0 BRA P1, `(.L_x_0) ;  /* 0x0000000000100947 */ /* 0x001fea0000800000 */
[----:B------:R-:W-:-:S07]  /*01b0*/  MOV R0, 0x1d0 ;  /* 0x000001d000007802 */ /* 0x000fce0000000f00 */
[----:B------:R-:W-:Y:S05]  /*01c0*/  CALL.REL.NOINC `($__internal_0_$__cuda_sm20_div_rn_f64_full) ;  /* 0x0000000000187944 */ /* 0x000fea0003c00000 */
[----:B------:R-:W-:Y:S02]  /*01d0*/  IMAD.MOV.U32 R2, RZ, RZ, R12 ;  /* 0x000000ffff027224 */ /* 0x000fe400078e000c */
[----:B------:R-:W-:-:S07]  /*01e0*/  IMAD.MOV.U32 R3, RZ, RZ, R13 ;  /* 0x000000ffff037224 */ /* 0x000fce00078e000d */
.L_x_0:
[----:B------:R-:W0:Y:S01]  /*01f0*/  LDC.64 R6, c[0x0][0x3b8] ;  /* 0x0000ee00ff067b82 */ /* 0x000e220000000a00 */
[----:B------:R-:W-:-:S07]  /*0200*/  DADD R4, R4, R2 ;  /* 0x0000000004047229 */ /* 0x000fce0000000002 */
[----:B0-----:R-:W-:Y:S01]  /*0210*/  STG.E.64 desc[UR4][R6.64], R4 ;  /* 0x0000000406007986 */ /* 0x001fe2000c101b04 */
[----:B------:R-:W-:Y:S05]  /*0220*/  EXIT ;  /* 0x000000000000794d */ /* 0x000fea0003800000 */
        .weak           $__internal_0_$__cuda_sm20_div_rn_f64_full
        .type           $__internal_0_$__cuda_sm20_div_rn_f64_full,@function
        .size           $__internal_0_$__cuda_sm20_div_rn_f64_full,(.L_x_6 - $__internal_0_$__cuda_sm20_div_rn_f64_full)
$__internal_0_$__cuda_sm20_div_rn_f64_full:
[----:B------:R-:W0:Y:S01]  /*0230*/  LDC.64 R10, c[0x0][0x3b0] ;  /* 0x0000ec00ff0a7b82 */ /* 0x000e220000000a00 */
[----:B------:R-:W-:-:S07]  /*0240*/  IMAD.MOV.U32 R16, RZ, RZ, 0x1ca00000 ;  /* 0x1ca00000ff107424 */ /* 0x000fce00078e00ff */
[----:B------:R-:W1:Y:S01]  /*0250*/  LDC.64 R6, c[0x0][0x3a8] ;  /* 0x0000ea00ff067b82 */ /* 0x000e620000000a00 */
[C---:B0-----:R-:W-:Y:S02]  /*0260*/  FSETP.GEU.AND P0, PT, |R11|.reuse, 1.469367938527859385e-39, PT ;  /* 0x001000000b00780b */ /* 0x041fe40003f0e200 */
[C---:B------:R-:W-:Y:S02]  /*0270*/  LOP3.LUT R8, R11.reuse, 0x800fffff, RZ, 0xc0, !PT ;  /* 0x800fffff0b087812 */ /* 0x040fe400078ec0ff */
[----:B------:R-:W-:Y:S02]  /*0280*/  LOP3.LUT R12, R11, 0x7ff00000, RZ, 0xc0, !PT ;  /* 0x7ff000000b0c7812 */ /* 0x000fe400078ec0ff */
[----:B------:R-:W-:Y:S01]  /*0290*/  LOP3.LUT R9, R8, 0x3ff00000, RZ, 0xfc, !PT ;  /* 0x3ff0000008097812 */ /* 0x000fe200078efcff */
[----:B------:R-:W-:Y:S01]  /*02a0*/  IMAD.MOV.U32 R8, RZ, RZ, R10 ;  /* 0x000000ffff087224 */ /* 0x000fe200078e000a */
[C---:B-1----:R-:W-:Y:S01]  /*02b0*/  FSETP.GEU.AND P2, PT, |R7|.reuse, 1.469367938527859385e-39, PT ;  /* 0x001000000700780b */ /* 0x042fe20003f4e200 */
[----:B------:R-:W-:Y:S01]  /*02c0*/  IMAD.MOV.U32 R22, RZ, RZ, R12 ;  /* 0x000000ffff167224 */ /* 0x000fe200078e000c */
[----:B------:R-:W-:-:S03]  /*02d0*/  LOP3.LUT R13, R7, 0x7ff00000, RZ, 0xc0, !PT ;  /* 0x7ff00000070d7812 */ /* 0x000fc600078ec0ff */
[----:B------:R-:W0:Y:S01]  /*02e0*/  @!P0 LDC.64 R2, c[0x0][0x3b0] ;  /* 0x0000ec00ff028b82 */ /* 0x000e220000000a00 */
[----:B------:R-:W-:Y:S01]  /*02f0*/  ISETP.GE.U32.AND P1, PT, R13, R12, PT ;  /* 0x0000000c0d00720c */ /* 0x000fe20003f26070 */
[----:B0-----:R-:W-:Y:S01]  /*0300*/  @!P0 DMUL R8, R2, 8.98846567431157953865e+307 ;  /* 0x7fe0000002088828 */ /* 0x001fe20000000000 */
[----:B------:R-:W-:-:S05]  /*0310*/  IMAD.MOV.U32 R2, RZ, RZ, 0x1 ;  /* 0x00000001ff027424 */ /* 0x000fca00078e00ff */
[----:B------:R-:W0:Y:S04]  /*0320*/  MUFU.RCP64H R3, R9 ;  /* 0x0000000900037308 */ /* 0x000e280000001800 */
[----:B------:R-:W-:-:S05]  /*0330*/  @!P0 LOP3.LUT R22, R9, 0x7ff00000, RZ, 0xc0, !PT ;  /* 0x7ff0000009168812 */ /* 0x000fca00078ec0ff */
[----:B------:R-:W-:Y:S01]  /*0340*/  VIADD R24, R22, 0xffffffff ;  /* 0xffffffff16187836 */ /* 0x000fe20000000000 */
[----:B0-----:R-:W-:-:S08]  /*0350*/  DFMA R14, R2, -R8, 1 ;  /* 0x3ff00000020e742b */ /* 0x001fd00000000808 */
[----:B------:R-:W-:-:S08]  /*0360*/  DFMA R14, R14, R14, R14 ;  /* 0x0000000e0e0e722b */ /* 0x000fd0000000000e */
[----:B------:R-:W-:Y:S01]  /*0370*/  DFMA R18, R2, R14, R2 ;  /* 0x0000000e0212722b */ /* 0x000fe20000000002 */
[----:B------:R-:W-:Y:S01]  /*0380*/  SEL R14, R16, 0x63400000, !P1 ;  /* 0x63400000100e7807 */ /* 0x000fe20004800000 */
[----:B------:R-:W-:Y:S02]  /*0390*/  IMAD.MOV.U32 R2, RZ, RZ, R6 ;  /* 0x000000ffff027224 */ /* 0x000fe400078e0006 */
[----:B------:R-:W-:Y:S01]  /*03a0*/  IMAD.MOV.U32 R15, RZ, RZ, R13 ;  /* 0x000000ffff0f7224 */ /* 0x000fe200078e000d */
[C-C-:B------:R-:W-:Y:S02]  /*03b0*/  @!P2 LOP3.LUT R16, R14.reuse, 0x80000000, R7.reuse, 0xf8, !PT ;  /* 0x800000000e10a812 */ /* 0x140fe400078ef807 */
[----:B------:R-:W-:Y:S01]  /*03c0*/  LOP3.LUT R3, R14, 0x800fffff, R7, 0xf8, !PT ;  /* 0x800fffff0e037812 */ /* 0x000fe200078ef807 */
[----:B------:R-:W-:Y:S01]  /*03d0*/  DFMA R20, R18, -R8, 1 ;  /* 0x3ff000001214742b */ /* 0x000fe20000000808 */
[----:B------:R-:W-:Y:S01]  /*03e0*/  @!P2 LOP3.LUT R17, R16, 0x100000, RZ, 0xfc, !PT ;  /* 0x001000001011a812 */ /* 0x000fe200078efcff */
[----:B------:R-:W-:-:S06]  /*03f0*/  @!P2 IMAD.MOV.U32 R16, RZ, RZ, RZ ;  /* 0x000000ffff10a224 */ /* 0x000fcc00078e00ff */
[----:B------:R-:W-:Y:S02]  /*0400*/  @!P2 DFMA R2, R2, 2, -R16 ;  /* 0x400000000202a82b */ /* 0x000fe40000000810 */
[----:B------:R-:W-:-:S08]  /*0410*/  DFMA R16, R18, R20, R18 ;  /* 0x000000141210722b */ /* 0x000fd00000000012 */
[----:B------:R-:W-:Y:S01]  /*0420*/  @!P2 LOP3.LUT R15, R3, 0x7ff00000, RZ, 0xc0, !PT ;  /* 0x7ff00000030fa812 */ /* 0x000fe200078ec0ff */
[----:B------:R-:W-:-:S04]  /*0430*/  DMUL R18, R16, R2 ;  /* 0x0000000210127228 */ /* 0x000fc80000000000 */
[----:B------:R-:W-:-:S04]  /*0440*/  VIADD R23, R15, 0xffffffff ;  /* 0xffffffff0f177836 */ /* 0x000fc80000000000 */
[----:B------:R-:W-:Y:S01]  /*0450*/  DFMA R20, R18, -R8, R2 ;  /* 0x800000081214722b */ /* 0x000fe20000000002 */
[----:B------:R-:W-:-:S04]  /*0460*/  ISETP.GT.U32.AND P0, PT, R23, 0x7feffffe, PT ;  /* 0x7feffffe1700780c */ /* 0x000fc80003f04070 */
[----:B------:R-:W-:-:S03]  /*0470*/  ISETP.GT.U32.OR P0, PT, R24, 0x7feffffe, P0 ;  /* 0x7feffffe1800780c */ /* 0x000fc60000704470 */
[----:B------:R-:W-:-:S10]  /*0480*/  DFMA R16, R16, R20, R18 ;  /* 0x000000141010722b */ /* 0x000fd40000000012 */
[----:B------:R-:W-:Y:S05]  /*0490*/  @P0 BRA `(.L_x_1) ;  /* 0x0000000000600947 */ /* 0x000fea0003800000 */
[----:B------:R-:W-:Y:S01]  /*04a0*/  VIADDMNMX R12, R13, -R12, 0xb9600000, !PT ;  /* 0xb96000000d0c7446 */ /* 0x000fe2000780090c */
[----:B------:R-:W-:-:S03]  /*04b0*/  IMAD.MOV.U32 R6, RZ, RZ, RZ ;  /* 0x000000ffff067224 */ /* 0x000fc600078e00ff */
[----:B------:R-:W-:-:S05]  /*04c0*/  VIMNMX R7, PT, PT, R12, 0x46a00000, PT ;  /* 0x46a000000c077848 */ /* 0x000fca0003fe0100 */
[----:B------:R-:W-:-:S04]  /*04d0*/  IMAD.IADD R14, R7, 0x1, -R14 ;  /* 0x00000001070e7824 */ /* 0x000fc800078e0a0e */
[----:B------:R-:W-:-:S06]  /*04e0*/  VIADD R7, R14, 0x7fe00000 ;  /* 0x7fe000000e077836 */ /* 0x000fcc0000000000 */
[----:B------:R-:W-:-:S10]  /*04f0*/  DMUL R12, R16, R6 ;  /* 0x00000006100c7228 */ /* 0x000fd40000000000 */
[----:B------:R-:W-:-:S13]  /*0500*/  FSETP.GTU.AND P0, PT, |R13|, 1.469367938527859385e-39, PT ;  /* 0x001000000d00780b */ /* 0x000fda0003f0c200 */
[----:B------:R-:W-:Y:S05]  /*0510*/  @P0 BRA `(.L_x_2) ;  /* 0x00000000009c0947 */ /* 0x000fea0003800000 */
[----:B------:R-:W-:Y:S01]  /*0520*/  DFMA R2, R16, -R8, R2 ;  /* 0x800000081002722b */ /* 0x000fe20000000002 */
[----:B------:R-:W-:-:S09]  /*0530*/  IMAD.MOV.U32 R6, RZ, RZ, RZ ;  /* 0x000000ffff067224 */ /* 0x000fd200078e00ff */
[C---:B------:R-:W-:Y:S02]  /*0540*/  FSETP.NEU.AND P0, PT, R3.reuse, RZ, PT ;  /* 0x000000ff0300720b */ /* 0x040fe40003f0d000 */
[----:B------:R-:W-:-:S04]  /*0550*/  LOP3.LUT R11, R3, 0x80000000, R11, 0x48, !PT ;  /* 0x80000000030b7812 */ /* 0x000fc800078e480b */
[----:B------:R-:W-:-:S07]  /*0560*/  LOP3.LUT R7, R11, R7, RZ, 0xfc, !PT ;  /* 0x000000070b077212 */ /* 0x000fce00078efcff */
[----:B------:R-:W-:Y:S05]  /*0570*/  @!P0 BRA `(.L_x_2) ;  /* 0x0000000000848947 */ /* 0x000fea0003800000 */
[----:B------:R-:W-:Y:S01]  /*0580*/  IMAD.MOV R3, RZ, RZ, -R14 ;  /* 0x000000ffff037224 */ /* 0x000fe200078e0a0e */
[----:B------:R-:W-:Y:S01]  /*0590*/  DMUL.RP R6, R16, R6 ;  /* 0x0000000610067228 */ /* 0x000fe20000008000 */
[----:B------:R-:W-:-:S06]  /*05a0*/  IMAD.MOV.U32 R2, RZ, RZ, RZ ;  /* 0x000000ffff027224 */ /* 0x000fcc00078e00ff */
[----:B------:R-:W-:-:S03]  /*05b0*/  DFMA R2, R12, -R2, R16 ;  /* 0x800000020c02722b */ /* 0x000fc60000000010 */
[----:B------:R-:W-:-:S03]  /*05c0*/  LOP3.LUT R11, R7, R11, RZ, 0x3c, !PT ;  /* 0x0000000b070b7212 */ /* 0x000fc600078e3cff */
[----:B------:R-:W-:-:S04]  /*05d0*/  IADD3 R2, PT, PT, -R14, -0x43300000, RZ ;  /* 0xbcd000000e027810 */ /* 0x000fc80007ffe1ff */
[----:B------:R-:W-:-:S04]  /*05e0*/  FSETP.NEU.AND P0, PT, |R3|, R2, PT ;  /* 0x000000020300720b */ /* 0x000fc80003f0d200 */
[----:B------:R-:W-:Y:S02]  /*05f0*/  FSEL R12, R6, R12, !P0 ;  /* 0x0000000c060c7208 */ /* 0x000fe40004000000 */
[----:B------:R-:W-:Y:S01]  /*0600*/  FSEL R13, R11, R13, !P0 ;  /* 0x0000000d0b0d7208 */ /* 0x000fe20004000000 */
[----:B------:R-:W-:Y:S06]  /*0610*/  BRA `(.L_x_2) ;  /* 0x00000000005c7947 */ /* 0x000fec0003800000 */
.L_x_1:
[----:B------:R-:W0:Y:S02]  /*0620*/  LDC.64 R2, c[0x0][0x3a8] ;  /* 0x0000ea00ff027b82 */ /* 0x000e240000000a00 */
[----:B0-----:R-:W-:-:S14]  /*0630*/  DSETP.NAN.AND P0, PT, R2, R2, PT ;  /* 0x000000020200722a */ /* 0x001fdc0003f08000 */
[----:B------:R-:W-:Y:S05]  /*0640*/  @P0 BRA `(.L_x_3) ;  /* 0x0000000000480947 */ /* 0x000fea0003800000 */
[----:B------:R-:W0:Y:S02]  /*0650*/  LDC.64 R2, c[0x0][0x3b0] ;  /* 0x0000ec00ff027b82 */ /* 0x000e240000000a00 */
[----:B0-----:R-:W-:-:S14]  /*0660*/  DSETP.NAN.AND P0, PT, R2, R2, PT ;  /* 0x000000020200722a */ /* 0x001fdc0003f08000 */
[----:B------:R-:W-:Y:S05]  /*0670*/  @P0 BRA `(.L_x_4) ;  /* 0x0000000000300947 */ /* 0x000fea0003800000 */
[----:B------:R-:W-:Y:S01]  /*0680*/  ISETP.NE.AND P0, PT, R15, R22, PT ;  /* 0x000000160f00720c */ /* 0x000fe20003f05270 */
[----:B------:R-:W-:Y:S02]  /*0690*/  IMAD.MOV.U32 R12, RZ, RZ, 0x0 ;  /* 0x00000000ff0c7424 */ /* 0x000fe400078e00ff */
[----:B------:R-:W-:-:S10]  /*06a0*/  IMAD.MOV.U32 R13, RZ, RZ, -0x80000 ;  /* 0xfff80000ff0d7424 */ /* 0x000fd400078e00ff */
[----:B------:R-:W-:Y:S05]  /*06b0*/  @!P0 BRA `(.L_x_2) ;  /* 0x0000000000348947 */ /* 0x000fea0003800000 */
[----:B------:R-:W-:Y:S02]  /*06c0*/  ISETP.NE.AND P0, PT, R15, 0x7ff00000, PT ;  /* 0x7ff000000f00780c */ /* 0x000fe40003f05270 */
[----:B------:R-:W-:Y:S02]  /*06d0*/  LOP3.LUT R13, R7, 0x80000000, R11, 0x48, !PT ;  /* 0x80000000070d7812 */ /* 0x000fe400078e480b */
[----:B------:R-:W-:-:S13]  /*06e0*/  ISETP.EQ.OR P0, PT, R22, RZ, !P0 ;  /* 0x000000ff1600720c */ /* 0x000fda0004702670 */
[----:B------:R-:W-:Y:S01]  /*06f0*/  @P0 LOP3.LUT R2, R13, 0x7ff00000, RZ, 0xfc, !PT ;  /* 0x7ff000000d020812 */ /* 0x000fe200078efcff */
[----:B------:R-:W-:Y:S02]  /*0700*/  @!P0 IMAD.MOV.U32 R12, RZ, RZ, RZ ;  /* 0x000000ffff0c8224 */ /* 0x000fe400078e00ff */
[----:B------:R-:W-:Y:S02]  /*0710*/  @P0 IMAD.MOV.U32 R12, RZ, RZ, RZ ;  /* 0x000000ffff0c0224 */ /* 0x000fe400078e00ff */
[----:B------:R-:W-:Y:S01]  /*0720*/  @P0 IMAD.MOV.U32 R13, RZ, RZ, R2 ;  /* 0x000000ffff0d0224 */ /* 0x000fe200078e0002 */
[----:B------:R-:W-:Y:S06]  /*0730*/  BRA `(.L_x_2) ;  /* 0x0000000000147947 */ /* 0x000fec0003800000 */
.L_x_4:
[----:B------:R-:W-:Y:S01]  /*0740*/  LOP3.LUT R13, R11, 0x80000, RZ, 0xfc, !PT ;  /* 0x000800000b0d7812 */ /* 0x000fe200078efcff */
[----:B------:R-:W-:Y:S01]  /*0750*/  IMAD.MOV.U32 R12, RZ, RZ, R10 ;  /* 0x000000ffff0c7224 */ /* 0x000fe200078e000a */
[----:B------:R-:W-:Y:S06]  /*0760*/  BRA `(.L_x_2) ;  /* 0x0000000000087947 */ /* 0x000fec0003800000 */
.L_x_3:
[----:B------:R-:W-:Y:S01]  /*0770*/  LOP3.LUT R13, R7, 0x80000, RZ, 0xfc, !PT ;  /* 0x00080000070d7812 */ /* 0x000fe200078efcff */
[----:B------:R-:W-:-:S07]  /*0780*/  IMAD.MOV.U32 R12, RZ, RZ, R6 ;  /* 0x000000ffff0c7224 */ /* 0x000fce00078e0006 */
.L_x_2:
[----:B------:R-:W-:Y:S02]  /*0790*/  IMAD.MOV.U32 R2, RZ, RZ, R0 ;  /* 0x000000ffff027224 */ /* 0x000fe400078e0000 */
[----:B------:R-:W-:-:S04]  /*07a0*/  IMAD.MOV.U32 R3, RZ, RZ, 0x0 ;  /* 0x00000000ff037424 */ /* 0x000fc800078e00ff */
[----:B------:R-:W-:Y:S05]  /*07b0*/  RET.REL.NODEC R2 `(_Z7computedddddddPd) ;  /* 0xfffffff802107950 */ /* 0x000fea0003c3ffff */
.L_x_5:
[----:B------:R-:W-:-:S00]  /*07c0*/  BRA `(.L_x_5) ;  /* 0xfffffffc00fc7947 */ /* 0x000fc0000383ffff */
[----:B------:R-:W-:-:S00]  /*07d0*/  NOP ;  /* 0x0000000000007918 */ /* 0x000fc00000000000 */
        /* <DEDUP_REMOVED lines=10> */
.L_x_6:


//--------------------- .nv.shared.reserved.0     --------------------------
	.section	.nv.shared.reserved.0,"aw",@nobits
	.weak		__nv_reservedSMEM_offset_0_alias
	.size		__nv_reservedSMEM_offset_0_alias, 0, 64
	.other		__nv_reservedSMEM_offset_0_alias,@"STO_CUDA_RESERVED_SHARED STV_DEFAULT"
__nv_reservedSMEM_offset_0_alias:
	.zero		0
	.zero		64


//--------------------- .nv.constant0._Z7computedddddddPd --------------------------
	.section	.nv.constant0._Z7computedddddddPd,"a",@progbits
	.sectionflags	@""
	.align	4
.nv.constant0._Z7computedddddddPd:
	.zero		960


//--------------------- SYMBOLS --------------------------

	.type		.nv.reservedSmem.offset0,@object
	.size		.nv.reservedSmem.offset0,0x4
